//
// Generated by NVIDIA NVVM Compiler
//
// Compiler Build ID: CL-36424714
// Cuda compilation tools, release 13.0, V13.0.88
// Based on NVVM 20.0.0
//

.version 9.0
.target sm_100
.address_size 64

	// .globl	_Z12hello_kernelv
.extern .func  (.param .b32 func_retval0) vprintf
(
	.param .b64 vprintf_param_0,
	.param .b64 vprintf_param_1
)
;
.global .align 1 .b8 $str[46] = {72, 101, 108, 108, 111, 44, 32, 87, 111, 114, 108, 100, 32, 102, 114, 111, 109, 32, 71, 80, 85, 32, 116, 104, 114, 101, 97, 100, 32, 37, 100, 32, 105, 110, 32, 98, 108, 111, 99, 107, 32, 37, 100, 33, 10};

.visible .entry _Z12hello_kernelv()
{
	.local .align 8 .b8 	__local_depot0[8];
	.reg .b64 	%SP;
	.reg .b64 	%SPL;
	.reg .b32 	%r<5>;
	.reg .b64 	%rd<5>;

	mov.u64 	%SPL, __local_depot0;
	cvta.local.u64 	%SP, %SPL;
	add.u64 	%rd1, %SP, 0;
	add.u64 	%rd2, %SPL, 0;
	mov.u32 	%r1, %tid.x;
	mov.u32 	%r2, %ctaid.x;
	st.local.v2.u32 	[%rd2], {%r1, %r2};
	mov.u64 	%rd3, $str;
	cvta.global.u64 	%rd4, %rd3;
	{ // callseq 0, 0
	.param .b64 param0;
	st.param.b64 	[param0], %rd4;
	.param .b64 param1;
	st.param.b64 	[param1], %rd1;
	.param .b32 retval0;
	call.uni (retval0), 
	vprintf, 
	(
	param0, 
	param1
	);
	ld.param.b32 	%r3, [retval0];
	} // callseq 0
	ret;

}


// ===== COMPILED SASS (sm_100) =====

	.target	sm_100

	.elftype	@"ET_EXEC"


//--------------------- .note.nv.tkinfo           --------------------------
	.section	.note.nv.tkinfo,"",@"SHT_NOTE"
	.sectionflags	@"SHF_NOTE_NV_TKINFO"
	.tkinfo
        /*0018*/ 	.word	0x00000002
        /*0030*/ 	.string	""
        /*0030*/ 	.string	"ptxas"
        /*0030*/ 	.string	"Cuda compilation tools, release 13.0, V13.0.88"
        /*0030*/ 	.string	"Build cuda_13.0.r13.0/compiler.36424714_0"
        /*0030*/ 	.string	"-arch sm_100 -m 64 "



//--------------------- .note.nv.cuinfo           --------------------------
	.section	.note.nv.cuinfo,"",@"SHT_NOTE"
	.sectionflags	@"SHF_NOTE_NV_CUINFO"
        /*0018*/ 	.short	0x0002
        /*001a*/ 	.short	0x0064
        /*001c*/ 	.short	0x0082
	.zero		2


//--------------------- .nv.info                  --------------------------
	.section	.nv.info,"",@"SHT_CUDA_INFO"
	.align	4


	//----- nvinfo : EIATTR_REGCOUNT
	.align		4
        /*0000*/ 	.byte	0x04, 0x2f
        /*0002*/ 	.short	(.L_2 - .L_1)
	.align		4
.L_1:
        /*0004*/ 	.word	index@(_Z12hello_kernelv)
        /*0008*/ 	.word	0x00000018


	//----- nvinfo : EIATTR_FRAME_SIZE
	.align		4
.L_2:
        /*000c*/ 	.byte	0x04, 0x11
        /*000e*/ 	.short	(.L_4 - .L_3)
	.align		4
.L_3:
        /*0010*/ 	.word	index@(_Z12hello_kernelv)
        /*0014*/ 	.word	0x00000008


	//----- nvinfo : EIATTR_MIN_STACK_SIZE
	.align		4
.L_4:
        /*0018*/ 	.byte	0x04, 0x12
        /*001a*/ 	.short	(.L_6 - .L_5)
	.align		4
.L_5:
        /*001c*/ 	.word	index@(_Z12hello_kernelv)
        /*0020*/ 	.word	0x00000008
.L_6:


//--------------------- .nv.compat                --------------------------
	.section	.nv.compat,"",@"SHT_CUDA_COMPAT_INFO"
	.align	4
        /*0000*/ 	.byte	0x02, 0x09, 0x00, 0x00, 0x02, 0x02, 0x01, 0x00, 0x02, 0x05, 0x05, 0x00, 0x03, 0x07, 0x01, 0x01
        /*0010*/ 	.byte	0x02, 0x03, 0x00, 0x00, 0x02, 0x06, 0x01, 0x00, 0x04, 0x0b, 0x08, 0x00, 0x09, 0x00, 0x00, 0x00
        /*0020*/ 	.byte	0x00, 0x00, 0x00, 0x00


//--------------------- .nv.info._Z12hello_kernelv --------------------------
	.section	.nv.info._Z12hello_kernelv,"",@"SHT_CUDA_INFO"
	.sectionflags	@""
	.align	4


	//----- nvinfo : EIATTR_CUDA_API_VERSION
	.align		4
        /*0000*/ 	.byte	0x04, 0x37
        /*0002*/ 	.short	(.L_8 - .L_7)
.L_7:
        /*0004*/ 	.word	0x00000082


	//----- nvinfo : EIATTR_SPARSE_MMA_MASK
	.align		4
.L_8:
        /*0008*/ 	.byte	0x03, 0x50
        /*000a*/ 	.short	0x0000


	//----- nvinfo : EIATTR_MAXREG_COUNT
	.align		4
        /*000c*/ 	.byte	0x03, 0x1b
        /*000e*/ 	.short	0x00ff


	//----- nvinfo : EIATTR_EXTERNS
	.align		4
        /*0010*/ 	.byte	0x04, 0x0f
        /*0012*/ 	.short	(.L_10 - .L_9)


	//   ....[0]....
	.align		4
.L_9:
        /*0014*/ 	.word	index@(vprintf)


	//----- nvinfo : EIATTR_MERCURY_ISA_VERSION
	.align		4
.L_10:
        /*0018*/ 	.byte	0x03, 0x5f
        /*001a*/ 	.short	0x0101


	//----- nvinfo : EIATTR_VRC_CTA_INIT_COUNT
	.align		4
        /*001c*/ 	.byte	0x02, 0x4a
	.zero		1
	.zero		1


	//----- nvinfo : EIATTR_SYSCALL_OFFSETS
	.align		4
        /*0020*/ 	.byte	0x04, 0x46
        /*0022*/ 	.short	(.L_12 - .L_11)


	//   ....[0]....
.L_11:
        /*0024*/ 	.word	0x000000f0


	//----- nvinfo : EIATTR_EXIT_INSTR_OFFSETS
	.align		4
.L_12:
        /*0028*/ 	.byte	0x04, 0x1c
        /*002a*/ 	.short	(.L_14 - .L_13)


	//   ....[0]....
.L_13:
        /*002c*/ 	.word	0x00000100


	//----- nvinfo : EIATTR_SW_WAR
	.align		4
.L_14:
        /*0030*/ 	.byte	0x04, 0x36
        /*0032*/ 	.short	(.L_16 - .L_15)
.L_15:
        /*0034*/ 	.word	0x00000008
.L_16:


//--------------------- .nv.callgraph             --------------------------
	.section	.nv.callgraph,"",@"SHT_CUDA_CALLGRAPH"
	.align	4
	.sectionentsize	8
	.align		4
        /*0000*/ 	.word	0x00000000
	.align		4
        /*0004*/ 	.word	0xffffffff
	.align		4
        /*0008*/ 	.word	index@(_Z12hello_kernelv)
	.align		4
        /*000c*/ 	.word	index@(vprintf)
	.align		4
        /*0010*/ 	.word	0x00000000
	.align		4
        /*0014*/ 	.word	0xfffffffe
	.align		4
        /*0018*/ 	.word	0x00000000
	.align		4
        /*001c*/ 	.word	0xfffffffd
	.align		4
        /*0020*/ 	.word	0x00000000
	.align		4
        /*0024*/ 	.word	0xfffffffc


//--------------------- .nv.constant4             --------------------------
	.section	.nv.constant4,"a",@progbits
	.align	8
	.align		8
.nv.constant4:
        /*0000*/ 	.dword	vprintf
	.align		8
        /*0008*/ 	.dword	$str


//--------------------- .text._Z12hello_kernelv   --------------------------
	.section	.text._Z12hello_kernelv,"ax",@progbits
	.align	128
        .global         _Z12hello_kernelv
        .type           _Z12hello_kernelv,@function
        .size           _Z12hello_kernelv,(.L_x_2 - _Z12hello_kernelv)
        .other          _Z12hello_kernelv,@"STO_CUDA_ENTRY STV_DEFAULT"
_Z12hello_kernelv:
.text._Z12hello_kernelv:
[----:B------:R-:W0:Y:S01]  /*0000*/  LDC R1, c[0x0][0x37c] ;  /* 0x0000df00ff017b82 */ /* 0x000e220000000800 */
[----:B------:R-:W1:Y:S01]  /*0010*/  S2R R8, SR_TID.X ;  /* 0x0000000000087919 */ /* 0x000e620000002100 */
[----:B0-----:R-:W-:Y:S01]  /*0020*/  VIADD R1, R1, 0xfffffff8 ;  /* 0xfffffff801017836 */ /* 0x001fe20000000000 */
[----:B------:R-:W-:Y:S01]  /*0030*/  MOV R0, 0x0 ;  /* 0x0000000000007802 */ /* 0x000fe20000000f00 */
[----:B------:R-:W0:Y:S01]  /*0040*/  LDCU UR4, c[0x0][0x2f8] ;  /* 0x00005f00ff0477ac */ /* 0x000e220008000800 */
[----:B------:R-:W1:Y:S03]  /*0050*/  S2R R9, SR_CTAID.X ;  /* 0x0000000000097919 */ /* 0x000e660000002500 */
[----:B------:R2:W3:Y:S01]  /*0060*/  LDC.64 R2, c[0x4][R0] ;  /* 0x0100000000027b82 */ /* 0x0004e20000000a00 */
[----:B------:R-:W4:Y:S01]  /*0070*/  LDCU.64 UR6, c[0x4][0x8] ;  /* 0x01000100ff0677ac */ /* 0x000f220008000a00 */
[----:B------:R-:W5:Y:S01]  /*0080*/  LDCU UR5, c[0x0][0x2fc] ;  /* 0x00005f80ff0577ac */ /* 0x000f620008000800 */
[----:B0-----:R-:W-:Y:S01]  /*0090*/  IADD3 R6, P0, PT, R1, UR4, RZ ;  /* 0x0000000401067c10 */ /* 0x001fe2000ff1e0ff */
[----:B----4-:R-:W-:Y:S01]  /*00a0*/  IMAD.U32 R4, RZ, RZ, UR6 ;  /* 0x00000006ff047e24 */ /* 0x010fe2000f8e00ff */
[----:B------:R-:W-:-:S03]  /*00b0*/  MOV R5, UR7 ;  /* 0x0000000700057c02 */ /* 0x000fc60008000f00 */
[----:B-----5:R-:W-:Y:S01]  /*00c0*/  IMAD.X R7, RZ, RZ, UR5, P0 ;  /* 0x00000005ff077e24 */ /* 0x020fe200080e06ff */
[----:B-1----:R2:W-:Y:S07]  /*00d0*/  STL.64 [R1], R8 ;  /* 0x0000000801007387 */ /* 0x0025ee0000100a00 */
[----:B------:R-:W-:-:S07]  /*00e0*/  LEPC R20, `(.L_x_0) ;  /* 0x000000001014794e */ /* 0x000fce0000000000 */
[----:B--23--:R-:W-:Y:S05]  /*00f0*/  CALL.ABS.NOINC R2 ;  /* 0x0000000002007343 */ /* 0x00cfea0003c00000 */
.L_x_0:
[----:B------:R-:W-:Y:S05]  /*0100*/  EXIT ;  /* 0x000000000000794d */ /* 0x000fea0003800000 */
.L_x_1:
[----:B------:R-:W-:-:S00]  /*0110*/  BRA `(.L_x_1) ;  /* 0xfffffffc00fc7947 */ /* 0x000fc0000383ffff */
[----:B------:R-:W-:-:S00]  /*0120*/  NOP ;  /* 0x0000000000007918 */ /* 0x000fc00000000000 */
        /* <DEDUP_REMOVED lines=13> */
.L_x_2:


//--------------------- .nv.global.init           --------------------------
	.section	.nv.global.init,"aw",@progbits
.nv.global.init:
	.type		$str,@object
	.size		$str,(.L_0 - $str)
$str:
        /*0000*/ 	.byte	0x48, 0x65, 0x6c, 0x6c, 0x6f, 0x2c, 0x20, 0x57, 0x6f, 0x72, 0x6c, 0x64, 0x20, 0x66, 0x72, 0x6f
        /*0010*/ 	.byte	0x6d, 0x20, 0x47, 0x50, 0x55, 0x20, 0x74, 0x68, 0x72, 0x65, 0x61, 0x64, 0x20, 0x25, 0x64, 0x20
        /*0020*/ 	.byte	0x69, 0x6e, 0x20, 0x62, 0x6c, 0x6f, 0x63, 0x6b, 0x20, 0x25, 0x64, 0x21, 0x0a, 0x00
.L_0:


//--------------------- .nv.shared.reserved.0     --------------------------
	.section	.nv.shared.reserved.0,"aw",@nobits
	.weak		__nv_reservedSMEM_offset_0_alias
	.size		__nv_reservedSMEM_offset_0_alias, 0, 64
	.other		__nv_reservedSMEM_offset_0_alias,@"STO_CUDA_RESERVED_SHARED STV_DEFAULT"
__nv_reservedSMEM_offset_0_alias:
	.zero		0
	.zero		64


//--------------------- .nv.constant0._Z12hello_kernelv --------------------------
	.section	.nv.constant0._Z12hello_kernelv,"a",@progbits
	.sectionflags	@""
	.align	4
.nv.constant0._Z12hello_kernelv:
	.zero		896


//--------------------- SYMBOLS --------------------------

	.type		.nv.reservedSmem.offset0,@object
	.size		.nv.reservedSmem.offset0,0x4
	.type		vprintf,@function
